	.headerflags	@"EF_CUDA_TEXMODE_UNIFIED EF_CUDA_64BIT_ADDRESS EF_CUDA_ACCELERATORS EF_CUDA_SM90 EF_CUDA_VIRTUAL_SM(EF_CUDA_SM90)"
	.elftype	@"ET_EXEC"


//--------------------- .nv.info                  --------------------------
	.section	.nv.info,"",@"SHT_CUDA_INFO"
	.align	4


	//----- nvinfo : EIATTR_REGCOUNT
	.align		4
        /*0000*/ 	.byte	0x04, 0x2f
        /*0002*/ 	.short	(.L_3 - .L_2)
	.align		4
.L_2:
        /*0004*/ 	.word	index@(triton_per_fused_add_div_gelu_mean_mul_pow_sqrt_sub_2)
        /*0008*/ 	.word	0x00000020


	//----- nvinfo : EIATTR_MIN_STACK_SIZE
	.align		4
.L_3:
        /*000c*/ 	.byte	0x04, 0x12
        /*000e*/ 	.short	(.L_5 - .L_4)
	.align		4
.L_4:
        /*0010*/ 	.word	index@(triton_per_fused_add_div_gelu_mean_mul_pow_sqrt_sub_2)
        /*0014*/ 	.word	0x00000000


	//----- nvinfo : EIATTR_FRAME_SIZE
	.align		4
.L_5:
        /*0018*/ 	.byte	0x04, 0x11
        /*001a*/ 	.short	(.L_7 - .L_6)
	.align		4
.L_6:
        /*001c*/ 	.word	index@(triton_per_fused_add_div_gelu_mean_mul_pow_sqrt_sub_2)
        /*0020*/ 	.word	0x00000000


	//----- nvinfo : EIATTR_MIN_STACK_SIZE
	.align		4
.L_7:
        /*0024*/ 	.byte	0x04, 0x12
        /*0026*/ 	.short	(.L_9 - .L_8)
	.align		4
.L_8:
        /*0028*/ 	.word	index@(triton_per_fused_add_div_gelu_mean_mul_pow_sqrt_sub_2)
        /*002c*/ 	.word	0x00000000
.L_9:


//--------------------- .nv.info.triton_per_fused_add_div_gelu_mean_mul_pow_sqrt_sub_2 --------------------------
	.section	.nv.info.triton_per_fused_add_div_gelu_mean_mul_pow_sqrt_sub_2,"",@"SHT_CUDA_INFO"
	.sectionflags	@""
	.align	4


	//----- nvinfo : EIATTR_CUDA_API_VERSION
	.align		4
        /*0000*/ 	.byte	0x04, 0x37
        /*0002*/ 	.short	(.L_11 - .L_10)
.L_10:
        /*0004*/ 	.word	0x0000007c


	//----- nvinfo : EIATTR_KPARAM_INFO
	.align		4
.L_11:
        /*0008*/ 	.byte	0x04, 0x17
        /*000a*/ 	.short	(.L_13 - .L_12)
.L_12:
        /*000c*/ 	.word	0x00000000
        /*0010*/ 	.short	0x0007
        /*0012*/ 	.short	0x0034
        /*0014*/ 	.byte	0x00, 0xf0, 0x11, 0x00


	//----- nvinfo : EIATTR_KPARAM_INFO
	.align		4
.L_13:
        /*0018*/ 	.byte	0x04, 0x17
        /*001a*/ 	.short	(.L_15 - .L_14)
.L_14:
        /*001c*/ 	.word	0x00000000
        /*0020*/ 	.short	0x0006
        /*0022*/ 	.short	0x0030
        /*0024*/ 	.byte	0x00, 0xf0, 0x11, 0x00


	//----- nvinfo : EIATTR_KPARAM_INFO
	.align		4
.L_15:
        /*0028*/ 	.byte	0x04, 0x17
        /*002a*/ 	.short	(.L_17 - .L_16)
.L_16:
        /*002c*/ 	.word	0x00000000
        /*0030*/ 	.short	0x0005
        /*0032*/ 	.short	0x0028
        /*0034*/ 	.byte	0x00, 0xf4, 0x21, 0x00


	//----- nvinfo : EIATTR_KPARAM_INFO
	.align		4
.L_17:
        /*0038*/ 	.byte	0x04, 0x17
        /*003a*/ 	.short	(.L_19 - .L_18)
.L_18:
        /*003c*/ 	.word	0x00000000
        /*0040*/ 	.short	0x0004
        /*0042*/ 	.short	0x0020
        /*0044*/ 	.byte	0x00, 0xf4, 0x21, 0x00


	//----- nvinfo : EIATTR_KPARAM_INFO
	.align		4
.L_19:
        /*0048*/ 	.byte	0x04, 0x17
        /*004a*/ 	.short	(.L_21 - .L_20)
.L_20:
        /*004c*/ 	.word	0x00000000
        /*0050*/ 	.short	0x0003
        /*0052*/ 	.short	0x0018
        /*0054*/ 	.byte	0x00, 0xf4, 0x21, 0x00


	//----- nvinfo : EIATTR_KPARAM_INFO
	.align		4
.L_21:
        /*0058*/ 	.byte	0x04, 0x17
        /*005a*/ 	.short	(.L_23 - .L_22)
.L_22:
        /*005c*/ 	.word	0x00000000
        /*0060*/ 	.short	0x0002
        /*0062*/ 	.short	0x0010
        /*0064*/ 	.byte	0x00, 0xf4, 0x21, 0x00


	//----- nvinfo : EIATTR_KPARAM_INFO
	.align		4
.L_23:
        /*0068*/ 	.byte	0x04, 0x17
        /*006a*/ 	.short	(.L_25 - .L_24)
.L_24:
        /*006c*/ 	.word	0x00000000
        /*0070*/ 	.short	0x0001
        /*0072*/ 	.short	0x0008
        /*0074*/ 	.byte	0x00, 0xf4, 0x21, 0x00


	//----- nvinfo : EIATTR_KPARAM_INFO
	.align		4
.L_25:
        /*0078*/ 	.byte	0x04, 0x17
        /*007a*/ 	.short	(.L_27 - .L_26)
.L_26:
        /*007c*/ 	.word	0x00000000
        /*0080*/ 	.short	0x0000
        /*0082*/ 	.short	0x0000
        /*0084*/ 	.byte	0x00, 0xf4, 0x21, 0x00


	//----- nvinfo : EIATTR_SPARSE_MMA_MASK
	.align		4
.L_27:
        /*0088*/ 	.byte	0x03, 0x50
        /*008a*/ 	.short	0x0000


	//----- nvinfo : EIATTR_MAXREG_COUNT
	.align		4
        /*008c*/ 	.byte	0x03, 0x1b
        /*008e*/ 	.short	0x00ff


	//----- nvinfo : EIATTR_COOP_GROUP_MASK_REGIDS
	.align		4
        /*0090*/ 	.byte	0x04, 0x29
        /*0092*/ 	.short	(.L_29 - .L_28)


	//   ....[0]....
.L_28:
        /*0094*/ 	.word	0xffffffff


	//   ....[1]....
        /*0098*/ 	.word	0xffffffff


	//   ....[2]....
        /*009c*/ 	.word	0xffffffff


	//   ....[3]....
        /*00a0*/ 	.word	0xffffffff


	//----- nvinfo : EIATTR_COOP_GROUP_INSTR_OFFSETS
	.align		4
.L_29:
        /*00a4*/ 	.byte	0x04, 0x28
        /*00a6*/ 	.short	(.L_31 - .L_30)


	//   ....[0]....
.L_30:
        /*00a8*/ 	.word	0x00000260


	//   ....[1]....
        /*00ac*/ 	.word	0x00000280


	//   ....[2]....
        /*00b0*/ 	.word	0x00000330


	//   ....[3]....
        /*00b4*/ 	.word	0x00000360


	//----- nvinfo : EIATTR_EXIT_INSTR_OFFSETS
	.align		4
.L_31:
        /*00b8*/ 	.byte	0x04, 0x1c
        /*00ba*/ 	.short	(.L_33 - .L_32)


	//   ....[0]....
.L_32:
        /*00bc*/ 	.word	0x00000e70


	//   ....[1]....
        /*00c0*/ 	.word	0x00000e90


	//----- nvinfo : EIATTR_REQNTID
	.align		4
.L_33:
        /*00c4*/ 	.byte	0x04, 0x10
        /*00c6*/ 	.short	(.L_35 - .L_34)
.L_34:
        /*00c8*/ 	.word	0x00000080
        /*00cc*/ 	.word	0x00000001
        /*00d0*/ 	.word	0x00000001


	//----- nvinfo : EIATTR_CBANK_PARAM_SIZE
	.align		4
.L_35:
        /*00d4*/ 	.byte	0x03, 0x19
        /*00d6*/ 	.short	0x0038


	//----- nvinfo : EIATTR_PARAM_CBANK
	.align		4
        /*00d8*/ 	.byte	0x04, 0x0a
        /*00da*/ 	.short	(.L_37 - .L_36)
	.align		4
.L_36:
        /*00dc*/ 	.word	index@(.nv.constant0.triton_per_fused_add_div_gelu_mean_mul_pow_sqrt_sub_2)
        /*00e0*/ 	.short	0x0210
        /*00e2*/ 	.short	0x0038


	//----- nvinfo : EIATTR_SW_WAR
	.align		4
.L_37:
        /*00e4*/ 	.byte	0x04, 0x36
        /*00e6*/ 	.short	(.L_39 - .L_38)
.L_38:
        /*00e8*/ 	.word	0x00000008
.L_39:


//--------------------- .nv.callgraph             --------------------------
	.section	.nv.callgraph,"",@"SHT_CUDA_CALLGRAPH"
	.align	4
	.sectionentsize	8
	.align		4
        /*0000*/ 	.word	0x00000000
	.align		4
        /*0004*/ 	.word	0xffffffff
	.align		4
        /*0008*/ 	.word	0x00000000
	.align		4
        /*000c*/ 	.word	0xfffffffe
	.align		4
        /*0010*/ 	.word	0x00000000
	.align		4
        /*0014*/ 	.word	0xfffffffd
	.align		4
        /*0018*/ 	.word	0x00000000
	.align		4
        /*001c*/ 	.word	0xfffffffc


//--------------------- .nv.constant4             --------------------------
	.section	.nv.constant4,"a",@progbits
	.align	8
	.align		8
.nv.constant4:
        /*0000*/ 	.dword	_$_str
	.align		8
        /*0008*/ 	.dword	_$_str_$_2


//--------------------- .text.triton_per_fused_add_div_gelu_mean_mul_pow_sqrt_sub_2 --------------------------
	.section	.text.triton_per_fused_add_div_gelu_mean_mul_pow_sqrt_sub_2,"ax",@progbits
	.sectionflags	@"SHF_BARRIERS=1"
	.align	128
        .global         triton_per_fused_add_div_gelu_mean_mul_pow_sqrt_sub_2
        .type           triton_per_fused_add_div_gelu_mean_mul_pow_sqrt_sub_2,@function
        .size           triton_per_fused_add_div_gelu_mean_mul_pow_sqrt_sub_2,(.L_x_1 - triton_per_fused_add_div_gelu_mean_mul_pow_sqrt_sub_2)
        .other          triton_per_fused_add_div_gelu_mean_mul_pow_sqrt_sub_2,@"STO_CUDA_ENTRY STV_DEFAULT"
triton_per_fused_add_div_gelu_mean_mul_pow_sqrt_sub_2:
.text.triton_per_fused_add_div_gelu_mean_mul_pow_sqrt_sub_2:
[----:B------:R-:W0:Y:S02]  /*0000*/  LDC R1, c[0x0][0x28] ;  /* 0x00000a00ff017b82 */ /* 0x000e240000000800 */
[----:B------:R-:W1:Y:S01]  /*0010*/  S2R R13, SR_TID.X ;  /* 0x00000000000d7919 */ /* 0x000e620000002100 */
[----:B------:R-:W2:Y:S01]  /*0020*/  LDC.64 R2, c[0x0][0x228] ;  /* 0x00008a00ff027b82 */ /* 0x000ea20000000a00 */
[----:B------:R-:W-:Y:S02]  /*0030*/  CS2R R16, SRZ ;  /* 0x0000000000107805 */ /* 0x000fe4000001ff00 */
[----:B------:R-:W-:Y:S01]  /*0040*/  CS2R R18, SRZ ;  /* 0x0000000000127805 */ /* 0x000fe2000001ff00 */
[----:B------:R-:W3:Y:S01]  /*0050*/  S2R R12, SR_CTAID.X ;  /* 0x00000000000c7919 */ /* 0x000ee20000002500 */
[----:B------:R-:W-:-:S03]  /*0060*/  ULDC.64 UR6, c[0x0][0x208] ;  /* 0x0000820000067ab9 */ /* 0x000fc60000000a00 */
[----:B------:R-:W4:Y:S01]  /*0070*/  LDC.64 R8, c[0x0][0x230] ;  /* 0x00008c00ff087b82 */ /* 0x000f220000000a00 */
[----:B-1----:R-:W-:Y:S02]  /*0080*/  SHF.R.U32.HI R21, RZ, 0x2, R13 ;  /* 0x00000002ff157819 */ /* 0x002fe4000001160d */
[----:B------:R-:W-:Y:S02]  /*0090*/  SHF.L.U32 R4, R13, 0x2, RZ ;  /* 0x000000020d047819 */ /* 0x000fe400000006ff */
[----:B---3--:R-:W-:Y:S02]  /*00a0*/  SHF.L.U32 R12, R12, 0x5, RZ ;  /* 0x000000050c0c7819 */ /* 0x008fe400000006ff */
[----:B------:R-:W-:Y:S02]  /*00b0*/  SGXT.U32 R21, R21, 0x5 ;  /* 0x000000051515781a */ /* 0x000fe40000000000 */
[----:B------:R-:W-:Y:S02]  /*00c0*/  LOP3.LUT R7, R4, 0xc, RZ, 0xc0, !PT ;  /* 0x0000000c04077812 */ /* 0x000fe400078ec0ff */
[----:B------:R-:W-:Y:S01]  /*00d0*/  LOP3.LUT R0, R12, R21, RZ, 0xfc, !PT ;  /* 0x000000150c007212 */ /* 0x000fe200078efcff */
[----:B------:R-:W1:Y:S03]  /*00e0*/  LDC.64 R4, c[0x0][0x238] ;  /* 0x00008e00ff047b82 */ /* 0x000e660000000a00 */
[----:B------:R-:W-:-:S02]  /*00f0*/  ISETP.GE.AND P1, PT, R0, 0x400, PT ;  /* 0x000004000000780c */ /* 0x000fc40003f26270 */
[----:B------:R-:W-:-:S05]  /*0100*/  LEA R0, R0, R7, 0x4 ;  /* 0x0000000700007211 */ /* 0x000fca00078e20ff */
[----:B--2---:R-:W-:-:S06]  /*0110*/  IMAD.WIDE R2, R0, 0x4, R2 ;  /* 0x0000000400027825 */ /* 0x004fcc00078e0202 */
[----:B------:R-:W2:Y:S01]  /*0120*/  @!P1 LDG.E.128 R16, desc[UR6][R2.64] ;  /* 0x0000000602109981 */ /* 0x000ea2000c1e1d00 */
[----:B----4-:R-:W-:-:S06]  /*0130*/  IMAD.WIDE.U32 R8, R7, 0x4, R8 ;  /* 0x0000000407087825 */ /* 0x010fcc00078e0008 */
[----:B------:R-:W3:Y:S01]  /*0140*/  LDG.E.EL.128 R8, desc[UR6][R8.64] ;  /* 0x0000000608087981 */ /* 0x000ee2000c2e1d00 */
[----:B-1----:R-:W-:-:S06]  /*0150*/  IMAD.WIDE.U32 R4, R7, 0x4, R4 ;  /* 0x0000000407047825 */ /* 0x002fcc00078e0004 */
[----:B------:R-:W3:Y:S01]  /*0160*/  LDG.E.EL.128 R4, desc[UR6][R4.64] ;  /* 0x0000000604047981 */ /* 0x000ee2000c2e1d00 */
[----:B------:R-:W1:Y:S01]  /*0170*/  S2UR UR5, SR_CgaCtaId ;  /* 0x00000000000579c3 */ /* 0x000e620000008800 */
[----:B------:R-:W-:Y:S01]  /*0180*/  UMOV UR4, 0x400 ;  /* 0x0000040000047882 */ /* 0x000fe20000000000 */
[----:B------:R-:W-:Y:S01]  /*0190*/  MOV R24, 0xb9f560b9 ;  /* 0xb9f560b900187802 */ /* 0x000fe20000000f00 */
[----:B------:R-:W-:Y:S01]  /*01a0*/  HFMA2.MMA R27, -RZ, RZ, 0.470947265625, -12.46875 ;  /* 0x3789ca3cff1b7435 */ /* 0x000fe200000001ff */
[----:B------:R-:W-:Y:S01]  /*01b0*/  MOV R26, 0xbd0c8162 ;  /* 0xbd0c8162001a7802 */ /* 0x000fe20000000f00 */
[----:B------:R-:W-:Y:S01]  /*01c0*/  HFMA2.MMA R29, -RZ, RZ, -0.74462890625, 604.5 ;  /* 0xb9f560b9ff1d7435 */ /* 0x000fe200000001ff */
[----:B-1----:R-:W-:Y:S01]  /*01d0*/  UPRMT UR4, UR5, 0x654, UR4 ;  /* 0x0000065405047896 */ /* 0x002fe20008000004 */
[----:B--2---:R-:W-:Y:S02]  /*01e0*/  SEL R15, R16, RZ, !P1 ;  /* 0x000000ff100f7207 */ /* 0x004fe40004800000 */
[----:B------:R-:W-:-:S02]  /*01f0*/  SEL R17, R17, RZ, !P1 ;  /* 0x000000ff11117207 */ /* 0x000fc40004800000 */
[----:B------:R-:W-:-:S03]  /*0200*/  SEL R23, R18, RZ, !P1 ;  /* 0x000000ff12177207 */ /* 0x000fc60004800000 */
[----:B------:R-:W-:Y:S01]  /*0210*/  FADD R14, R15, R17 ;  /* 0x000000110f0e7221 */ /* 0x000fe20000000000 */
[----:B------:R-:W-:-:S03]  /*0220*/  SEL R19, R19, RZ, !P1 ;  /* 0x000000ff13137207 */ /* 0x000fc60004800000 */
[----:B------:R-:W-:-:S04]  /*0230*/  FADD R14, R23, R14 ;  /* 0x0000000e170e7221 */ /* 0x000fc80000000000 */
[----:B------:R-:W-:-:S05]  /*0240*/  FADD R14, R19, R14 ;  /* 0x0000000e130e7221 */ /* 0x000fca0000000000 */
[----:B------:R-:W-:-:S05]  /*0250*/  FSEL R14, R14, RZ, !P1 ;  /* 0x000000ff0e0e7208 */ /* 0x000fca0004800000 */
[----:B------:R-:W1:Y:S02]  /*0260*/  SHFL.BFLY PT, R3, R14, 0x2, 0x1f ;  /* 0x0c401f000e037f89 */ /* 0x000e6400000e0000 */
[----:B-1----:R-:W-:-:S05]  /*0270*/  FADD R3, R14, R3 ;  /* 0x000000030e037221 */ /* 0x002fca0000000000 */
[----:B------:R-:W1:Y:S02]  /*0280*/  SHFL.BFLY PT, R18, R3, 0x1, 0x1f ;  /* 0x0c201f0003127f89 */ /* 0x000e6400000e0000 */
[----:B-1----:R-:W-:-:S04]  /*0290*/  FADD R18, R3, R18 ;  /* 0x0000001203127221 */ /* 0x002fc80000000000 */
[C---:B------:R-:W-:Y:S01]  /*02a0*/  FFMA R2, R18.reuse, -0.0625, R17 ;  /* 0xbd80000012027823 */ /* 0x040fe20000000011 */
[----:B------:R-:W-:-:S03]  /*02b0*/  FFMA R15, R18, -0.0625, R15 ;  /* 0xbd800000120f7823 */ /* 0x000fc6000000000f */
[----:B------:R-:W-:Y:S01]  /*02c0*/  FMUL R20, R2, R2 ;  /* 0x0000000202147220 */ /* 0x000fe20000400000 */
[----:B------:R-:W-:-:S03]  /*02d0*/  FFMA R16, R18, -0.0625, R23 ;  /* 0xbd80000012107823 */ /* 0x000fc60000000017 */
[----:B------:R-:W-:Y:S01]  /*02e0*/  FFMA R17, R15, R15, R20 ;  /* 0x0000000f0f117223 */ /* 0x000fe20000000014 */
[----:B------:R-:W-:-:S03]  /*02f0*/  FFMA R19, R18, -0.0625, R19 ;  /* 0xbd80000012137823 */ /* 0x000fc60000000013 */
[----:B------:R-:W-:-:S04]  /*0300*/  FFMA R20, R16, R16, R17 ;  /* 0x0000001010147223 */ /* 0x000fc80000000011 */
[----:B------:R-:W-:-:S05]  /*0310*/  FFMA R20, R19, R19, R20 ;  /* 0x0000001313147223 */ /* 0x000fca0000000014 */
[----:B------:R-:W-:-:S05]  /*0320*/  FSEL R20, R20, RZ, !P1 ;  /* 0x000000ff14147208 */ /* 0x000fca0004800000 */
[----:B------:R-:W1:Y:S01]  /*0330*/  SHFL.BFLY PT, R3, R20, 0x2, 0x1f ;  /* 0x0c401f0014037f89 */ /* 0x000e6200000e0000 */
[----:B------:R-:W-:Y:S01]  /*0340*/  HFMA2.MMA R14, -RZ, RZ, 1.375, 0 ;  /* 0x3d800000ff0e7435 */ /* 0x000fe200000001ff */
[----:B-1----:R-:W-:-:S05]  /*0350*/  FADD R17, R20, R3 ;  /* 0x0000000314117221 */ /* 0x002fca0000000000 */
[----:B------:R-:W1:Y:S02]  /*0360*/  SHFL.BFLY PT, R22, R17, 0x1, 0x1f ;  /* 0x0c201f0011167f89 */ /* 0x000e6400000e0000 */
[----:B-1----:R-:W-:-:S04]  /*0370*/  FADD R3, R17, R22 ;  /* 0x0000001611037221 */ /* 0x002fc80000000000 */
[----:B------:R-:W-:-:S04]  /*0380*/  FFMA R22, R3, R14, 9.9999999747524270788e-07 ;  /* 0x358637bd03167423 */ /* 0x000fc8000000000e */
[----:B------:R-:W1:Y:S02]  /*0390*/  MUFU.SQRT R23, R22 ;  /* 0x0000001600177308 */ /* 0x000e640000002000 */
[C---:B-1----:R-:W-:Y:S02]  /*03a0*/  FSETP.GT.AND P0, PT, R23.reuse, 8.50705917302346158658e+37, PT ;  /* 0x7e8000001700780b */ /* 0x042fe40003f04000 */
[----:B------:R-:W-:-:S11]  /*03b0*/  FSETP.GEU.AND P2, PT, R23, 1.175494350822287508e-38, PT ;  /* 0x008000001700780b */ /* 0x000fd60003f4e000 */
[----:B------:R-:W-:-:S04]  /*03c0*/  @P0 FMUL R23, R23, 0.25 ;  /* 0x3e80000017170820 */ /* 0x000fc80000400000 */
[----:B------:R-:W-:-:S06]  /*03d0*/  @!P2 FMUL R23, R23, 16777216 ;  /* 0x4b8000001717a820 */ /* 0x000fcc0000400000 */
[----:B------:R-:W1:Y:S01]  /*03e0*/  MUFU.RCP R23, R23 ;  /* 0x0000001700177308 */ /* 0x000e620000001000 */
[----:B------:R-:W-:Y:S01]  /*03f0*/  @P0 FMUL R19, R19, 0.25 ;  /* 0x3e80000013130820 */ /* 0x000fe20000400000 */
[----:B------:R-:W-:-:S03]  /*0400*/  @P0 FMUL R2, R2, 0.25 ;  /* 0x3e80000002020820 */ /* 0x000fc60000400000 */
[----:B------:R-:W-:Y:S01]  /*0410*/  @!P2 FMUL R19, R19, 16777216 ;  /* 0x4b8000001313a820 */ /* 0x000fe20000400000 */
[----:B------:R-:W-:Y:S01]  /*0420*/  @!P2 FMUL R2, R2, 16777216 ;  /* 0x4b8000000202a820 */ /* 0x000fe20000400000 */
[----:B------:R-:W-:Y:S01]  /*0430*/  @P0 FMUL R15, R15, 0.25 ;  /* 0x3e8000000f0f0820 */ /* 0x000fe20000400000 */
[----:B------:R-:W-:Y:S01]  /*0440*/  @P0 FMUL R16, R16, 0.25 ;  /* 0x3e80000010100820 */ /* 0x000fe20000400000 */
[----:B-1----:R-:W-:Y:S02]  /*0450*/  FMUL R20, R23, R19 ;  /* 0x0000001317147220 */ /* 0x002fe40000400000 */
[----:B------:R-:W-:Y:S02]  /*0460*/  @!P2 FMUL R15, R15, 16777216 ;  /* 0x4b8000000f0fa820 */ /* 0x000fe40000400000 */
[----:B---3--:R-:W-:Y:S01]  /*0470*/  FFMA R7, R11, R20, R7 ;  /* 0x000000140b077223 */ /* 0x008fe20000000007 */
[C---:B------:R-:W-:Y:S01]  /*0480*/  FMUL R20, R23.reuse, R2 ;  /* 0x0000000217147220 */ /* 0x040fe20000400000 */
[----:B------:R-:W-:Y:S01]  /*0490*/  @!P2 FMUL R16, R16, 16777216 ;  /* 0x4b8000001010a820 */ /* 0x000fe20000400000 */
[----:B------:R-:W-:Y:S01]  /*04a0*/  FMUL R15, R23, R15 ;  /* 0x0000000f170f7220 */ /* 0x000fe20000400000 */
[----:B------:R-:W-:Y:S01]  /*04b0*/  FMUL R11, R7, 0.70710676908493041992 ;  /* 0x3f3504f3070b7820 */ /* 0x000fe20000400000 */
[----:B------:R-:W-:Y:S01]  /*04c0*/  FFMA R9, R9, R20, R5 ;  /* 0x0000001409097223 */ /* 0x000fe20000000005 */
[----:B------:R-:W-:-:S02]  /*04d0*/  FMUL R23, R23, R16 ;  /* 0x0000001017177220 */ /* 0x000fc40000400000 */
[----:B------:R-:W-:Y:S01]  /*04e0*/  FADD.FTZ R2, |R11|, -RZ ;  /* 0x800000ff0b027221 */ /* 0x000fe20000010200 */
[----:B------:R-:W-:Y:S01]  /*04f0*/  FMUL R16, R9, 0.70710676908493041992 ;  /* 0x3f3504f309107820 */ /* 0x000fe20000400000 */
[----:B------:R-:W-:-:S03]  /*0500*/  FFMA R8, R8, R15, R4 ;  /* 0x0000000f08087223 */ /* 0x000fc60000000004 */
[----:B------:R-:W-:Y:S01]  /*0510*/  FADD.FTZ R5, |R16|, -RZ ;  /* 0x800000ff10057221 */ /* 0x000fe20000010200 */
[----:B------:R-:W-:Y:S01]  /*0520*/  FSETP.GE.AND P0, PT, R2, 1.0029599666595458984, PT ;  /* 0x3f8060fe0200780b */ /* 0x000fe20003f06000 */
[----:B------:R-:W-:-:S03]  /*0530*/  FMUL R17, R8, 0.70710676908493041992 ;  /* 0x3f3504f308117820 */ /* 0x000fc60000400000 */
[----:B------:R-:W-:Y:S01]  /*0540*/  FSETP.GE.AND P3, PT, R5, 1.0029599666595458984, PT ;  /* 0x3f8060fe0500780b */ /* 0x000fe20003f66000 */
[----:B------:R-:W-:Y:S01]  /*0550*/  FFMA R6, R10, R23, R6 ;  /* 0x000000170a067223 */ /* 0x000fe20000000006 */
[----:B------:R-:W-:Y:S01]  /*0560*/  FADD.FTZ R10, |R17|, -RZ ;  /* 0x800000ff110a7221 */ /* 0x000fe20000010200 */
[----:B------:R-:W-:Y:S02]  /*0570*/  HFMA2.MMA R23, -RZ, RZ, -0.74462890625, 604.5 ;  /* 0xb9f560b9ff177435 */ /* 0x000fe400000001ff */
[----:B------:R-:W-:Y:S01]  /*0580*/  HFMA2.MMA R22, -RZ, RZ, 0.470947265625, -12.46875 ;  /* 0x3789ca3cff167435 */ /* 0x000fe200000001ff */
[----:B------:R-:W-:Y:S02]  /*0590*/  MOV R19, 0x3789ca3c ;  /* 0x3789ca3c00137802 */ /* 0x000fe40000000f00 */
[----:B------:R-:W-:Y:S01]  /*05a0*/  FSETP.GE.AND P4, PT, R10, 1.0029599666595458984, PT ;  /* 0x3f8060fe0a00780b */ /* 0x000fe20003f86000 */
[----:B------:R-:W-:Y:S01]  /*05b0*/  @!P0 FMUL R2, R11, R11 ;  /* 0x0000000b0b028220 */ /* 0x000fe20000400000 */
[----:B------:R-:W-:-:S02]  /*05c0*/  @!P0 MOV R19, 0x38b1e96a ;  /* 0x38b1e96a00138802 */ /* 0x000fc40000000f00 */
[----:B------:R-:W-:Y:S01]  /*05d0*/  @!P0 MOV R23, 0xba574d20 ;  /* 0xba574d2000178802 */ /* 0x000fe20000000f00 */
[----:B------:R-:W-:Y:S01]  /*05e0*/  @!P3 FMUL R5, R16, R16 ;  /* 0x000000101005b220 */ /* 0x000fe20000400000 */
[----:B------:R-:W-:Y:S02]  /*05f0*/  @!P3 MOV R22, 0x38b1e96a ;  /* 0x38b1e96a0016b802 */ /* 0x000fe40000000f00 */
[----:B------:R-:W-:Y:S01]  /*0600*/  @!P3 MOV R24, 0xba574d20 ;  /* 0xba574d200018b802 */ /* 0x000fe20000000f00 */
[----:B------:R-:W-:Y:S01]  /*0610*/  FMUL R15, R6, 0.70710676908493041992 ;  /* 0x3f3504f3060f7820 */ /* 0x000fe20000400000 */
[----:B------:R-:W-:Y:S01]  /*0620*/  FFMA.FTZ R19, R2, R19, R23 ;  /* 0x0000001302137223 */ /* 0x000fe20000010017 */
[----:B------:R-:W-:Y:S01]  /*0630*/  HFMA2.MMA R23, -RZ, RZ, 0.470947265625, -12.46875 ;  /* 0x3789ca3cff177435 */ /* 0x000fe200000001ff */
[----:B------:R-:W-:Y:S01]  /*0640*/  LEA R20, R21, UR4, 0x2 ;  /* 0x0000000415147c11 */ /* 0x000fe2000f8e10ff */
[----:B------:R-:W-:Y:S01]  /*0650*/  FFMA.FTZ R25, R5, R22, R24 ;  /* 0x0000001605197223 */ /* 0x000fe20000010018 */
[----:B------:R-:W-:Y:S01]  /*0660*/  FADD.FTZ R4, |R15|, -RZ ;  /* 0x800000ff0f047221 */ /* 0x000fe20000010200 */
[----:B------:R-:W-:Y:S01]  /*0670*/  HFMA2.MMA R22, -RZ, RZ, 0.958984375, -6.1690807342529296875e-05 ;  /* 0x3bac840bff167435 */ /* 0x000fe200000001ff */
[----:B------:R-:W-:Y:S01]  /*0680*/  MOV R21, 0xb9f560b9 ;  /* 0xb9f560b900157802 */ /* 0x000fe20000000f00 */
[----:B------:R-:W-:Y:S01]  /*0690*/  @!P4 FMUL R10, R17, R17 ;  /* 0x00000011110ac220 */ /* 0x000fe20000400000 */
[----:B------:R-:W-:Y:S01]  /*06a0*/  @!P4 MOV R23, 0x38b1e96a ;  /* 0x38b1e96a0017c802 */ /* 0x000fe20000000f00 */
[----:B------:R-:W-:Y:S01]  /*06b0*/  HFMA2.MMA R24, -RZ, RZ, 0.958984375, -6.1690807342529296875e-05 ;  /* 0x3bac840bff187435 */ /* 0x000fe200000001ff */
[----:B------:R-:W-:Y:S01]  /*06c0*/  @!P4 MOV R21, 0xba574d20 ;  /* 0xba574d200015c802 */ /* 0x000fe20000000f00 */
[----:B------:R1:W-:Y:S01]  /*06d0*/  STS [R20], R18 ;  /* 0x0000001214007388 */ /* 0x0003e20000000800 */
[----:B------:R-:W-:-:S02]  /*06e0*/  FSETP.GE.AND P2, PT, R4, 1.0029599666595458984, PT ;  /* 0x3f8060fe0400780b */ /* 0x000fc40003f46000 */
[----:B------:R-:W-:Y:S01]  /*06f0*/  @!P0 MOV R22, 0x3baad5ea ;  /* 0x3baad5ea00168802 */ /* 0x000fe20000000f00 */
[----:B------:R-:W-:Y:S01]  /*0700*/  FFMA.FTZ R23, R10, R23, R21 ;  /* 0x000000170a177223 */ /* 0x000fe20000010015 */
[----:B------:R-:W-:Y:S02]  /*0710*/  @!P3 MOV R24, 0x3baad5ea ;  /* 0x3baad5ea0018b802 */ /* 0x000fe40000000f00 */
[----:B-1----:R-:W-:Y:S02]  /*0720*/  MOV R18, 0x3bac840b ;  /* 0x3bac840b00127802 */ /* 0x002fe40000000f00 */
[----:B------:R-:W-:Y:S01]  /*0730*/  @!P4 MOV R18, 0x3baad5ea ;  /* 0x3baad5ea0012c802 */ /* 0x000fe20000000f00 */
[----:B------:R-:W-:Y:S01]  /*0740*/  FFMA.FTZ R19, R19, R2, R22 ;  /* 0x0000000213137223 */ /* 0x000fe20000010016 */
[----:B------:R-:W-:-:S03]  /*0750*/  @!P0 MOV R26, 0xbcdc1be7 ;  /* 0xbcdc1be7001a8802 */ /* 0x000fc60000000f00 */
[----:B------:R-:W-:Y:S01]  /*0760*/  FFMA.FTZ R22, R23, R10, R18 ;  /* 0x0000000a17167223 */ /* 0x000fe20000010012 */
[----:B------:R-:W-:Y:S01]  /*0770*/  HFMA2.MMA R23, -RZ, RZ, -1.26171875, -2.110004425048828125e-05 ;  /* 0xbd0c8162ff177435 */ /* 0x000fe200000001ff */
[----:B------:R-:W-:Y:S01]  /*0780*/  FFMA.FTZ R18, R25, R5, R24 ;  /* 0x0000000519127223 */ /* 0x000fe20000010018 */
[----:B------:R-:W-:Y:S01]  /*0790*/  HFMA2.MMA R24, -RZ, RZ, 0.958984375, -6.1690807342529296875e-05 ;  /* 0x3bac840bff187435 */ /* 0x000fe200000001ff */
[----:B------:R-:W-:Y:S01]  /*07a0*/  @!P2 MOV R27, 0x38b1e96a ;  /* 0x38b1e96a001ba802 */ /* 0x000fe20000000f00 */
[----:B------:R-:W-:Y:S01]  /*07b0*/  FFMA.FTZ R26, R19, R2, R26 ;  /* 0x00000002131a7223 */ /* 0x000fe2000001001a */
[----:B------:R-:W-:Y:S01]  /*07c0*/  @!P2 MOV R29, 0xba574d20 ;  /* 0xba574d20001da802 */ /* 0x000fe20000000f00 */
[----:B------:R-:W-:Y:S01]  /*07d0*/  @!P2 FMUL R4, R15, R15 ;  /* 0x0000000f0f04a220 */ /* 0x000fe20000400000 */
[----:B------:R-:W-:Y:S01]  /*07e0*/  @!P4 MOV R23, 0xbcdc1be7 ;  /* 0xbcdc1be70017c802 */ /* 0x000fe20000000f00 */
[----:B------:R-:W-:Y:S01]  /*07f0*/  HFMA2.MMA R19, -RZ, RZ, -1.26171875, -2.110004425048828125e-05 ;  /* 0xbd0c8162ff137435 */ /* 0x000fe200000001ff */
[----:B------:R-:W-:Y:S01]  /*0800*/  @!P2 MOV R24, 0x3baad5ea ;  /* 0x3baad5ea0018a802 */ /* 0x000fe20000000f00 */
[----:B------:R-:W-:-:S02]  /*0810*/  FFMA.FTZ R21, R4, R27, R29 ;  /* 0x0000001b04157223 */ /* 0x000fc4000001001d */
[----:B------:R-:W-:Y:S01]  /*0820*/  FFMA.FTZ R23, R22, R10, R23 ;  /* 0x0000000a16177223 */ /* 0x000fe20000010017 */
[----:B------:R-:W-:Y:S02]  /*0830*/  MOV R22, 0xbd0c8162 ;  /* 0xbd0c816200167802 */ /* 0x000fe40000000f00 */
[----:B------:R-:W-:Y:S01]  /*0840*/  @!P3 MOV R19, 0xbcdc1be7 ;  /* 0xbcdc1be70013b802 */ /* 0x000fe20000000f00 */
[----:B------:R-:W-:Y:S01]  /*0850*/  FFMA.FTZ R21, R21, R4, R24 ;  /* 0x0000000415157223 */ /* 0x000fe20000010018 */
[----:B------:R-:W-:-:S03]  /*0860*/  @!P2 MOV R22, 0xbcdc1be7 ;  /* 0xbcdc1be70016a802 */ /* 0x000fc60000000f00 */
[----:B------:R-:W-:Y:S02]  /*0870*/  FFMA.FTZ R18, R18, R5, R19 ;  /* 0x0000000512127223 */ /* 0x000fe40000010013 */
[----:B------:R-:W-:Y:S01]  /*0880*/  FFMA.FTZ R19, R21, R4, R22 ;  /* 0x0000000415137223 */ /* 0x000fe20000010016 */
[----:B------:R-:W-:Y:S01]  /*0890*/  HFMA2.MMA R22, -RZ, RZ, 1.52734375, -41152 ;  /* 0x3e1cf906ff167435 */ /* 0x000fe200000001ff */
[----:B------:R-:W-:Y:S02]  /*08a0*/  MOV R21, 0x3e1cf906 ;  /* 0x3e1cf90600157802 */ /* 0x000fe40000000f00 */
[----:B------:R-:W-:-:S03]  /*08b0*/  @!P3 MOV R21, 0x3de718af ;  /* 0x3de718af0015b802 */ /* 0x000fc60000000f00 */
[----:B------:R-:W-:-:S05]  /*08c0*/  @!P4 MOV R22, 0x3de718af ;  /* 0x3de718af0016c802 */ /* 0x000fca0000000f00 */
[----:B------:R-:W-:Y:S01]  /*08d0*/  FFMA.FTZ R23, R23, R10, R22 ;  /* 0x0000000a17177223 */ /* 0x000fe20000010016 */
[----:B------:R-:W-:Y:S01]  /*08e0*/  FFMA.FTZ R22, R18, R5, R21 ;  /* 0x0000000512167223 */ /* 0x000fe20000010015 */
[----:B------:R-:W-:Y:S01]  /*08f0*/  HFMA2.MMA R18, -RZ, RZ, 1.853515625, -0.00091457366943359375 ;  /* 0x3f6a937eff127435 */ /* 0x000fe200000001ff */
[----:B------:R-:W-:-:S04]  /*0900*/  LOP3.LUT R24, R13, 0x1f, RZ, 0xc0, !PT ;  /* 0x0000001f0d187812 */ /* 0x000fc800078ec0ff */
[----:B------:R-:W-:Y:S01]  /*0910*/  LEA R24, R24, UR4, 0x2 ;  /* 0x0000000418187c11 */ /* 0x000fe2000f8e10ff */
[----:B------:R-:W-:Y:S01]  /*0920*/  HFMA2.MMA R25, -RZ, RZ, 1.52734375, -41152 ;  /* 0x3e1cf906ff197435 */ /* 0x000fe200000001ff */
[----:B------:R-:W-:Y:S01]  /*0930*/  @!P4 MOV R18, 0xbec093ac ;  /* 0xbec093ac0012c802 */ /* 0x000fe20000000f00 */
[----:B------:R-:W-:Y:S01]  /*0940*/  HFMA2.MMA R27, -RZ, RZ, 1.853515625, -0.00091457366943359375 ;  /* 0x3f6a937eff1b7435 */ /* 0x000fe200000001ff */
[----:B------:R-:W-:Y:S01]  /*0950*/  MOV R21, 0x3f20d842 ;  /* 0x3f20d84200157802 */ /* 0x000fe20000000f00 */
[----:B------:R-:W-:Y:S02]  /*0960*/  ULDC.64 UR4, c[0x0][0x220] ;  /* 0x0000880000047ab9 */ /* 0x000fe40000000a00 */
[----:B------:R-:W-:Y:S01]  /*0970*/  FFMA.FTZ R23, R23, R10, R18 ;  /* 0x0000000a17177223 */ /* 0x000fe20000010012 */
[----:B------:R-:W-:Y:S01]  /*0980*/  BAR.SYNC.DEFER_BLOCKING 0x0 ;  /* 0x0000000000007b1d */ /* 0x000fe20000010000 */
[----:B------:R-:W-:-:S05]  /*0990*/  @!P0 MOV R25, 0x3de718af ;  /* 0x3de718af00198802 */ /* 0x000fca0000000f00 */
[----:B------:R-:W-:Y:S02]  /*09a0*/  LDS R18, [R24] ;  /* 0x0000000018127984 */ /* 0x000fe40000000800 */
[----:B------:R-:W-:Y:S01]  /*09b0*/  BAR.SYNC.DEFER_BLOCKING 0x0 ;  /* 0x0000000000007b1d */ /* 0x000fe20000010000 */
[----:B------:R-:W-:Y:S01]  /*09c0*/  FFMA.FTZ R26, R26, R2, R25 ;  /* 0x000000021a1a7223 */ /* 0x000fe20000010019 */
[----:B------:R-:W-:-:S06]  /*09d0*/  HFMA2.MMA R25, -RZ, RZ, 1.853515625, -0.00091457366943359375 ;  /* 0x3f6a937eff197435 */ /* 0x000fcc00000001ff */
[----:B------:R-:W-:-:S05]  /*09e0*/  @!P0 MOV R25, 0xbec093ac ;  /* 0xbec093ac00198802 */ /* 0x000fca0000000f00 */
[----:B------:R-:W-:Y:S01]  /*09f0*/  FFMA.FTZ R26, R26, R2, R25 ;  /* 0x000000021a1a7223 */ /* 0x000fe20000010019 */
[----:B------:R-:W-:Y:S01]  /*0a00*/  HFMA2.MMA R25, -RZ, RZ, 1.52734375, -41152 ;  /* 0x3e1cf906ff197435 */ /* 0x000fe200000001ff */
[----:B------:R1:W-:Y:S01]  /*0a10*/  STS [R20], R3 ;  /* 0x0000000314007388 */ /* 0x0003e20000000800 */
[----:B------:R-:W-:-:S04]  /*0a20*/  @!P0 MOV R21, 0x3e0375d3 ;  /* 0x3e0375d300158802 */ /* 0x000fc80000000f00 */
[----:B------:R-:W-:Y:S02]  /*0a30*/  @!P2 MOV R25, 0x3de718af ;  /* 0x3de718af0019a802 */ /* 0x000fe40000000f00 */
[----:B------:R-:W-:Y:S01]  /*0a40*/  FSEL R29, -R2, R11, P0 ;  /* 0x0000000b021d7208 */ /* 0x000fe20000000100 */
[----:B------:R-:W-:Y:S01]  /*0a50*/  FFMA.FTZ R26, R26, R2, R21 ;  /* 0x000000021a1a7223 */ /* 0x000fe20000010015 */
[----:B------:R-:W-:Y:S01]  /*0a60*/  BAR.SYNC.DEFER_BLOCKING 0x0 ;  /* 0x0000000000007b1d */ /* 0x000fe20000010000 */
[----:B------:R-:W-:Y:S02]  /*0a70*/  FFMA.FTZ R25, R19, R4, R25 ;  /* 0x0000000413197223 */ /* 0x000fe40000010019 */
[----:B------:R-:W-:Y:S01]  /*0a80*/  FFMA.FTZ R19, R26, R29, R29 ;  /* 0x0000001d1a137223 */ /* 0x000fe2000001001d */
[----:B------:R-:W-:Y:S02]  /*0a90*/  MOV R28, 0x3f20d842 ;  /* 0x3f20d842001c7802 */ /* 0x000fe40000000f00 */
[----:B------:R-:W-:Y:S01]  /*0aa0*/  @!P4 MOV R28, 0x3e0375d3 ;  /* 0x3e0375d3001cc802 */ /* 0x000fe20000000f00 */
[----:B------:R-:W2:Y:S01]  /*0ab0*/  @P0 MUFU.EX2 R2, R19 ;  /* 0x0000001300020308 */ /* 0x000ea20000000800 */
[----:B------:R-:W-:Y:S01]  /*0ac0*/  @!P3 MOV R27, 0xbec093ac ;  /* 0xbec093ac001bb802 */ /* 0x000fe20000000f00 */
[----:B-1----:R-:W-:-:S02]  /*0ad0*/  HFMA2.MMA R3, -RZ, RZ, 1.78125, -136.25 ;  /* 0x3f20d842ff037435 */ /* 0x002fc400000001ff */
[----:B------:R-:W-:Y:S01]  /*0ae0*/  FFMA.FTZ R23, R23, R10, R28 ;  /* 0x0000000a17177223 */ /* 0x000fe2000001001c */
[----:B------:R-:W-:Y:S01]  /*0af0*/  FSEL R10, -R10, R17, P4 ;  /* 0x000000110a0a7208 */ /* 0x000fe20002000100 */
[----:B------:R-:W-:Y:S01]  /*0b00*/  FFMA.FTZ R27, R22, R5, R27 ;  /* 0x00000005161b7223 */ /* 0x000fe2000001001b */
[----:B------:R-:W-:Y:S02]  /*0b10*/  MOV R22, 0x3f6a937e ;  /* 0x3f6a937e00167802 */ /* 0x000fe40000000f00 */
[----:B------:R-:W-:Y:S01]  /*0b20*/  @!P2 MOV R22, 0xbec093ac ;  /* 0xbec093ac0016a802 */ /* 0x000fe20000000f00 */
[----:B------:R2:W1:Y:S01]  /*0b30*/  LDS R21, [R24] ;  /* 0x0000000018157984 */ /* 0x0004620000000800 */
[----:B------:R-:W-:Y:S01]  /*0b40*/  FFMA.FTZ R20, R23, R10, R10 ;  /* 0x0000000a17147223 */ /* 0x000fe2000001000a */
[----:B------:R-:W-:Y:S02]  /*0b50*/  @!P2 MOV R3, 0x3e0375d3 ;  /* 0x3e0375d30003a802 */ /* 0x000fe40000000f00 */
[----:B------:R-:W-:-:S04]  /*0b60*/  FFMA.FTZ R10, R25, R4, R22 ;  /* 0x00000004190a7223 */ /* 0x000fc80000010016 */
[----:B------:R-:W-:Y:S01]  /*0b70*/  FFMA.FTZ R10, R10, R4, R3 ;  /* 0x000000040a0a7223 */ /* 0x000fe20000010003 */
[----:B--2---:R-:W-:Y:S02]  /*0b80*/  @P0 FADD R24, -R2, 1 ;  /* 0x3f80000002180421 */ /* 0x004fe40000000100 */
[----:B------:R-:W2:Y:S01]  /*0b90*/  LDC.64 R2, c[0x0][0x210] ;  /* 0x00008400ff027b82 */ /* 0x000ea20000000a00 */
[----:B------:R-:W-:Y:S02]  /*0ba0*/  HFMA2.MMA R26, -RZ, RZ, 1.78125, -136.25 ;  /* 0x3f20d842ff1a7435 */ /* 0x000fe400000001ff */
[----:B------:R-:W-:-:S05]  /*0bb0*/  @P0 LOP3.LUT R19, R24, 0x80000000, R11, 0xf8, !PT ;  /* 0x8000000018130812 */ /* 0x000fca00078ef80b */
[----:B------:R-:W-:Y:S01]  /*0bc0*/  BAR.SYNC.DEFER_BLOCKING 0x0 ;  /* 0x0000000000007b1d */ /* 0x000fe20000010000 */
[----:B------:R-:W-:Y:S02]  /*0bd0*/  LOP3.LUT P0, RZ, R13, 0x60, RZ, 0xc0, !PT ;  /* 0x000000600dff7812 */ /* 0x000fe4000780c0ff */
[----:B------:R-:W-:Y:S02]  /*0be0*/  LOP3.LUT R13, R12, 0x1f, R13, 0xf8, !PT ;  /* 0x0000001f0c0d7812 */ /* 0x000fe400078ef80d */
[----:B------:R-:W-:Y:S02]  /*0bf0*/  @!P3 MOV R26, 0x3e0375d3 ;  /* 0x3e0375d3001ab802 */ /* 0x000fe40000000f00 */
[----:B------:R-:W-:-:S03]  /*0c00*/  ISETP.LT.AND P0, PT, R13, 0x400, !P0 ;  /* 0x000004000d00780c */ /* 0x000fc60004701270 */
[----:B------:R-:W-:Y:S01]  /*0c10*/  FFMA.FTZ R26, R27, R5, R26 ;  /* 0x000000051b1a7223 */ /* 0x000fe2000001001a */
[----:B------:R-:W-:Y:S02]  /*0c20*/  FSEL R5, -R5, R16, P3 ;  /* 0x0000001005057208 */ /* 0x000fe40001800100 */
[----:B------:R-:W-:-:S03]  /*0c30*/  FSEL R27, -R4, R15, P2 ;  /* 0x0000000f041b7208 */ /* 0x000fc60001000100 */
[----:B------:R-:W-:Y:S02]  /*0c40*/  FFMA.FTZ R22, R26, R5, R5 ;  /* 0x000000051a167223 */ /* 0x000fe40000010005 */
[----:B------:R-:W-:Y:S01]  /*0c50*/  FFMA.FTZ R24, R10, R27, R27 ;  /* 0x0000001b0a187223 */ /* 0x000fe2000001001b */
[----:B------:R-:W3:Y:S01]  /*0c60*/  LDC.64 R4, c[0x0][0x218] ;  /* 0x00008600ff047b82 */ /* 0x000ee20000000a00 */
[----:B--2---:R-:W-:Y:S01]  /*0c70*/  IMAD.WIDE R2, R13, 0x4, R2 ;  /* 0x000000040d027825 */ /* 0x004fe200078e0202 */
[----:B------:R-:W2:Y:S03]  /*0c80*/  @P4 MUFU.EX2 R23, R20 ;  /* 0x0000001400174308 */ /* 0x000ea60000000800 */
[----:B-1----:R-:W-:Y:S01]  /*0c90*/  FFMA R12, R21, R14, 9.9999999747524270788e-07 ;  /* 0x358637bd150c7423 */ /* 0x002fe2000000000e */
[----:B------:R-:W-:-:S04]  /*0ca0*/  FMUL R21, R18, 0.0625 ;  /* 0x3d80000012157820 */ /* 0x000fc80000400000 */
[----:B------:R-:W1:Y:S01]  /*0cb0*/  @P3 MUFU.EX2 R25, R22 ;  /* 0x0000001600193308 */ /* 0x000e620000000800 */
[----:B------:R4:W-:Y:S07]  /*0cc0*/  @P0 STG.E desc[UR6][R2.64], R21 ;  /* 0x0000001502000986 */ /* 0x0009ee000c101906 */
[----:B------:R-:W5:Y:S01]  /*0cd0*/  @P2 MUFU.EX2 R26, R24 ;  /* 0x00000018001a2308 */ /* 0x000f620000000800 */
[----:B--2---:R-:W-:-:S07]  /*0ce0*/  @P4 FADD R14, -R23, 1 ;  /* 0x3f800000170e4421 */ /* 0x004fce0000000100 */
[----:B------:R-:W2:Y:S01]  /*0cf0*/  MUFU.SQRT R12, R12 ;  /* 0x0000000c000c7308 */ /* 0x000ea20000002000 */
[----:B-1----:R-:W-:Y:S01]  /*0d00*/  @P3 FADD R25, -R25, 1 ;  /* 0x3f80000019193421 */ /* 0x002fe20000000100 */
[----:B------:R-:W-:Y:S01]  /*0d10*/  SHF.R.S32.HI R11, RZ, 0x1f, R0 ;  /* 0x0000001fff0b7819 */ /* 0x000fe20000011400 */
[----:B-----5:R-:W-:Y:S01]  /*0d20*/  @P2 FADD R26, -R26, 1 ;  /* 0x3f8000001a1a2421 */ /* 0x020fe20000000100 */
[----:B------:R-:W-:Y:S01]  /*0d30*/  BAR.SYNC.DEFER_BLOCKING 0x0 ;  /* 0x0000000000007b1d */ /* 0x000fe20000010000 */
[----:B------:R-:W-:Y:S02]  /*0d40*/  LEA R10, P5, R0, UR4, 0x2 ;  /* 0x00000004000a7c11 */ /* 0x000fe4000f8a10ff */
[----:B------:R-:W-:Y:S02]  /*0d50*/  @P4 LOP3.LUT R20, R14, 0x80000000, R17, 0xf8, !PT ;  /* 0x800000000e144812 */ /* 0x000fe400078ef811 */
[----:B------:R-:W-:Y:S01]  /*0d60*/  @P3 LOP3.LUT R22, R25, 0x80000000, R16, 0xf8, !PT ;  /* 0x8000000019163812 */ /* 0x000fe200078ef810 */
[----:B---3--:R-:W-:Y:S01]  /*0d70*/  IMAD.WIDE R16, R13, 0x4, R4 ;  /* 0x000000040d107825 */ /* 0x008fe200078e0204 */
[----:B------:R-:W-:-:S03]  /*0d80*/  @P2 LOP3.LUT R24, R26, 0x80000000, R15, 0xf8, !PT ;  /* 0x800000001a182812 */ /* 0x000fc600078ef80f */
[----:B------:R-:W-:Y:S01]  /*0d90*/  FMUL R5, R9, 0.5 ;  /* 0x3f00000009057820 */ /* 0x000fe20000400000 */
[----:B------:R-:W-:Y:S01]  /*0da0*/  LEA.HI.X R11, R0, UR5, R11, 0x2, P5 ;  /* 0x00000005000b7c11 */ /* 0x000fe2000a8f140b */
[----:B------:R-:W-:Y:S01]  /*0db0*/  FMUL R7, R7, 0.5 ;  /* 0x3f00000007077820 */ /* 0x000fe20000400000 */
[----:B------:R-:W-:Y:S01]  /*0dc0*/  FMUL R4, R8, 0.5 ;  /* 0x3f00000008047820 */ /* 0x000fe20000400000 */
[----:B------:R-:W-:Y:S01]  /*0dd0*/  FMUL R6, R6, 0.5 ;  /* 0x3f00000006067820 */ /* 0x000fe20000400000 */
[----:B------:R-:W-:Y:S01]  /*0de0*/  FADD R0, R19, 1 ;  /* 0x3f80000013007421 */ /* 0x000fe20000000000 */
[----:B------:R-:W-:Y:S01]  /*0df0*/  FADD R9, R20, 1 ;  /* 0x3f80000014097421 */ /* 0x000fe20000000000 */
[----:B------:R-:W-:Y:S01]  /*0e00*/  FADD R22, R22, 1 ;  /* 0x3f80000016167421 */ /* 0x000fe20000000000 */
[----:B------:R-:W-:Y:S01]  /*0e10*/  FADD R13, R24, 1 ;  /* 0x3f800000180d7421 */ /* 0x000fe20000000000 */
[----:B------:R-:W-:Y:S01]  /*0e20*/  FMUL R7, R7, R0 ;  /* 0x0000000007077220 */ /* 0x000fe20000400000 */
[----:B------:R-:W-:Y:S01]  /*0e30*/  FMUL R4, R4, R9 ;  /* 0x0000000904047220 */ /* 0x000fe20000400000 */
[----:B------:R-:W-:Y:S01]  /*0e40*/  FMUL R5, R5, R22 ;  /* 0x0000001605057220 */ /* 0x000fe20000400000 */
[----:B------:R-:W-:Y:S01]  /*0e50*/  FMUL R6, R6, R13 ;  /* 0x0000000d06067220 */ /* 0x000fe20000400000 */
[----:B--2---:R4:W-:Y:S01]  /*0e60*/  @P0 STG.E desc[UR6][R16.64], R12 ;  /* 0x0000000c10000986 */ /* 0x0049e2000c101906 */
[----:B------:R-:W-:Y:S05]  /*0e70*/  @P1 EXIT ;  /* 0x000000000000194d */ /* 0x000fea0003800000 */
[----:B------:R-:W-:Y:S01]  /*0e80*/  STG.E.128 desc[UR6][R10.64], R4 ;  /* 0x000000040a007986 */ /* 0x000fe2000c101d06 */
[----:B------:R-:W-:Y:S05]  /*0e90*/  EXIT ;  /* 0x000000000000794d */ /* 0x000fea0003800000 */
.L_x_0:
[----:B------:R-:W-:-:S00]  /*0ea0*/  BRA `(.L_x_0) ;  /* 0xfffffffc00fc7947 */ /* 0x000fc0000383ffff */
[----:B------:R-:W-:-:S00]  /*0eb0*/  NOP ;  /* 0x0000000000007918 */ /* 0x000fc00000000000 */
        /* <DEDUP_REMOVED lines=12> */
.L_x_1:


//--------------------- .nv.global.init           --------------------------
	.section	.nv.global.init,"aw",@progbits
.nv.global.init:
	.type		_$_str,@object
	.size		_$_str,(_$_str_$_2 - _$_str)
_$_str:
        /*0000*/ 	.byte	0x5f, 0x5f, 0x43, 0x55, 0x44, 0x41, 0x5f, 0x46, 0x54, 0x5a, 0x00
	.type		_$_str_$_2,@object
	.size		_$_str_$_2,(.L_1 - _$_str_$_2)
_$_str_$_2:
        /*000b*/ 	.byte	0x5f, 0x5f, 0x43, 0x55, 0x44, 0x41, 0x5f, 0x50, 0x52, 0x45, 0x43, 0x5f, 0x53, 0x51, 0x52, 0x54
        /*001b*/ 	.byte	0x00
.L_1:


//--------------------- .nv.shared.triton_per_fused_add_div_gelu_mean_mul_pow_sqrt_sub_2 --------------------------
	.section	.nv.shared.triton_per_fused_add_div_gelu_mean_mul_pow_sqrt_sub_2,"aw",@nobits
	.sectionflags	@""
	.align	16
	.zero		1024


//--------------------- .nv.constant0.triton_per_fused_add_div_gelu_mean_mul_pow_sqrt_sub_2 --------------------------
	.section	.nv.constant0.triton_per_fused_add_div_gelu_mean_mul_pow_sqrt_sub_2,"a",@progbits
	.sectionflags	@""
	.align	4
.nv.constant0.triton_per_fused_add_div_gelu_mean_mul_pow_sqrt_sub_2:
	.zero		584
